//
// Generated by NVIDIA NVVM Compiler
//
// Compiler Build ID: CL-36424714
// Cuda compilation tools, release 13.0, V13.0.88
// Based on NVVM 20.0.0
//

.version 9.0
.target sm_100
.address_size 64

	// .globl	_Z6squareiPfS_

.visible .entry _Z6squareiPfS_(
	.param .u32 _Z6squareiPfS__param_0,
	.param .u64 .ptr .align 1 _Z6squareiPfS__param_1,
	.param .u64 .ptr .align 1 _Z6squareiPfS__param_2
)
{
	.reg .pred 	%p<2>;
	.reg .b32 	%r<6>;
	.reg .b32 	%f<3>;
	.reg .b64 	%rd<8>;

	ld.param.u32 	%r2, [_Z6squareiPfS__param_0];
	ld.param.u64 	%rd1, [_Z6squareiPfS__param_1];
	ld.param.u64 	%rd2, [_Z6squareiPfS__param_2];
	mov.u32 	%r3, %tid.x;
	mov.u32 	%r4, %ntid.x;
	mov.u32 	%r5, %ctaid.x;
	mad.lo.s32 	%r1, %r4, %r5, %r3;
	setp.ge.s32 	%p1, %r1, %r2;
	@%p1 bra 	$L__BB0_2;
	cvta.to.global.u64 	%rd3, %rd1;
	cvta.to.global.u64 	%rd4, %rd2;
	mul.wide.s32 	%rd5, %r1, 4;
	add.s64 	%rd6, %rd3, %rd5;
	ld.global.f32 	%f1, [%rd6];
	mul.f32 	%f2, %f1, %f1;
	add.s64 	%rd7, %rd4, %rd5;
	st.global.f32 	[%rd7], %f2;
$L__BB0_2:
	ret;

}


// ===== COMPILED SASS (sm_100) =====

	.target	sm_100

	.elftype	@"ET_EXEC"


//--------------------- .note.nv.tkinfo           --------------------------
	.section	.note.nv.tkinfo,"",@"SHT_NOTE"
	.sectionflags	@"SHF_NOTE_NV_TKINFO"
	.tkinfo
        /*0018*/ 	.word	0x00000002
        /*0030*/ 	.string	""
        /*0030*/ 	.string	"ptxas"
        /*0030*/ 	.string	"Cuda compilation tools, release 13.0, V13.0.88"
        /*0030*/ 	.string	"Build cuda_13.0.r13.0/compiler.36424714_0"
        /*0030*/ 	.string	"-arch sm_100 -m 64 "



//--------------------- .note.nv.cuinfo           --------------------------
	.section	.note.nv.cuinfo,"",@"SHT_NOTE"
	.sectionflags	@"SHF_NOTE_NV_CUINFO"
        /*0018*/ 	.short	0x0002
        /*001a*/ 	.short	0x0064
        /*001c*/ 	.short	0x0082
	.zero		2


//--------------------- .nv.info                  --------------------------
	.section	.nv.info,"",@"SHT_CUDA_INFO"
	.align	4


	//----- nvinfo : EIATTR_REGCOUNT
	.align		4
        /*0000*/ 	.byte	0x04, 0x2f
        /*0002*/ 	.short	(.L_1 - .L_0)
	.align		4
.L_0:
        /*0004*/ 	.word	index@(_Z6squareiPfS_)
        /*0008*/ 	.word	0x0000000a


	//----- nvinfo : EIATTR_FRAME_SIZE
	.align		4
.L_1:
        /*000c*/ 	.byte	0x04, 0x11
        /*000e*/ 	.short	(.L_3 - .L_2)
	.align		4
.L_2:
        /*0010*/ 	.word	index@(_Z6squareiPfS_)
        /*0014*/ 	.word	0x00000000


	//----- nvinfo : EIATTR_MIN_STACK_SIZE
	.align		4
.L_3:
        /*0018*/ 	.byte	0x04, 0x12
        /*001a*/ 	.short	(.L_5 - .L_4)
	.align		4
.L_4:
        /*001c*/ 	.word	index@(_Z6squareiPfS_)
        /*0020*/ 	.word	0x00000000
.L_5:


//--------------------- .nv.compat                --------------------------
	.section	.nv.compat,"",@"SHT_CUDA_COMPAT_INFO"
	.align	4
        /*0000*/ 	.byte	0x02, 0x09, 0x00, 0x00, 0x02, 0x02, 0x01, 0x00, 0x02, 0x05, 0x05, 0x00, 0x03, 0x07, 0x01, 0x01
        /*0010*/ 	.byte	0x02, 0x03, 0x00, 0x00, 0x02, 0x06, 0x01, 0x00, 0x04, 0x0b, 0x08, 0x00, 0x09, 0x00, 0x00, 0x00
        /*0020*/ 	.byte	0x00, 0x00, 0x00, 0x00


//--------------------- .nv.info._Z6squareiPfS_   --------------------------
	.section	.nv.info._Z6squareiPfS_,"",@"SHT_CUDA_INFO"
	.sectionflags	@""
	.align	4


	//----- nvinfo : EIATTR_CUDA_API_VERSION
	.align		4
        /*0000*/ 	.byte	0x04, 0x37
        /*0002*/ 	.short	(.L_7 - .L_6)
.L_6:
        /*0004*/ 	.word	0x00000082


	//----- nvinfo : EIATTR_KPARAM_INFO
	.align		4
.L_7:
        /*0008*/ 	.byte	0x04, 0x17
        /*000a*/ 	.short	(.L_9 - .L_8)
.L_8:
        /*000c*/ 	.word	0x00000000
        /*0010*/ 	.short	0x0002
        /*0012*/ 	.short	0x0010
        /*0014*/ 	.byte	0x00, 0xf5, 0x21, 0x00


	//----- nvinfo : EIATTR_KPARAM_INFO
	.align		4
.L_9:
        /*0018*/ 	.byte	0x04, 0x17
        /*001a*/ 	.short	(.L_11 - .L_10)
.L_10:
        /*001c*/ 	.word	0x00000000
        /*0020*/ 	.short	0x0001
        /*0022*/ 	.short	0x0008
        /*0024*/ 	.byte	0x00, 0xf5, 0x21, 0x00


	//----- nvinfo : EIATTR_KPARAM_INFO
	.align		4
.L_11:
        /*0028*/ 	.byte	0x04, 0x17
        /*002a*/ 	.short	(.L_13 - .L_12)
.L_12:
        /*002c*/ 	.word	0x00000000
        /*0030*/ 	.short	0x0000
        /*0032*/ 	.short	0x0000
        /*0034*/ 	.byte	0x00, 0xf0, 0x11, 0x00


	//----- nvinfo : EIATTR_SPARSE_MMA_MASK
	.align		4
.L_13:
        /*0038*/ 	.byte	0x03, 0x50
        /*003a*/ 	.short	0x0000


	//----- nvinfo : EIATTR_MAXREG_COUNT
	.align		4
        /*003c*/ 	.byte	0x03, 0x1b
        /*003e*/ 	.short	0x00ff


	//----- nvinfo : EIATTR_MERCURY_ISA_VERSION
	.align		4
        /*0040*/ 	.byte	0x03, 0x5f
        /*0042*/ 	.short	0x0101


	//----- nvinfo : EIATTR_VRC_CTA_INIT_COUNT
	.align		4
        /*0044*/ 	.byte	0x02, 0x4a
	.zero		1
	.zero		1


	//----- nvinfo : EIATTR_EXIT_INSTR_OFFSETS
	.align		4
        /*0048*/ 	.byte	0x04, 0x1c
        /*004a*/ 	.short	(.L_15 - .L_14)


	//   ....[0]....
.L_14:
        /*004c*/ 	.word	0x00000070


	//   ....[1]....
        /*0050*/ 	.word	0x00000100


	//----- nvinfo : EIATTR_CBANK_PARAM_SIZE
	.align		4
.L_15:
        /*0054*/ 	.byte	0x03, 0x19
        /*0056*/ 	.short	0x0018


	//----- nvinfo : EIATTR_PARAM_CBANK
	.align		4
        /*0058*/ 	.byte	0x04, 0x0a
        /*005a*/ 	.short	(.L_17 - .L_16)
	.align		4
.L_16:
        /*005c*/ 	.word	index@(.nv.constant0._Z6squareiPfS_)
        /*0060*/ 	.short	0x0380
        /*0062*/ 	.short	0x0018


	//----- nvinfo : EIATTR_SW_WAR
	.align		4
.L_17:
        /*0064*/ 	.byte	0x04, 0x36
        /*0066*/ 	.short	(.L_19 - .L_18)
.L_18:
        /*0068*/ 	.word	0x00000008
.L_19:


//--------------------- .nv.callgraph             --------------------------
	.section	.nv.callgraph,"",@"SHT_CUDA_CALLGRAPH"
	.align	4
	.sectionentsize	8
	.align		4
        /*0000*/ 	.word	0x00000000
	.align		4
        /*0004*/ 	.word	0xffffffff
	.align		4
        /*0008*/ 	.word	0x00000000
	.align		4
        /*000c*/ 	.word	0xfffffffe
	.align		4
        /*0010*/ 	.word	0x00000000
	.align		4
        /*0014*/ 	.word	0xfffffffd
	.align		4
        /*0018*/ 	.word	0x00000000
	.align		4
        /*001c*/ 	.word	0xfffffffc


//--------------------- .text._Z6squareiPfS_      --------------------------
	.section	.text._Z6squareiPfS_,"ax",@progbits
	.align	128
        .global         _Z6squareiPfS_
        .type           _Z6squareiPfS_,@function
        .size           _Z6squareiPfS_,(.L_x_1 - _Z6squareiPfS_)
        .other          _Z6squareiPfS_,@"STO_CUDA_ENTRY STV_DEFAULT"
_Z6squareiPfS_:
.text._Z6squareiPfS_:
[----:B------:R-:W-:Y:S01]  /*0000*/  LDC R1, c[0x0][0x37c] ;  /* 0x0000df00ff017b82 */ /* 0x000fe20000000800 */
[----:B------:R-:W0:Y:S01]  /*0010*/  S2R R7, SR_TID.X ;  /* 0x0000000000077919 */ /* 0x000e220000002100 */
[----:B------:R-:W0:Y:S01]  /*0020*/  LDCU UR4, c[0x0][0x360] ;  /* 0x00006c00ff0477ac */ /* 0x000e220008000800 */
[----:B------:R-:W0:Y:S01]  /*0030*/  S2R R0, SR_CTAID.X ;  /* 0x0000000000007919 */ /* 0x000e220000002500 */
[----:B------:R-:W1:Y:S01]  /*0040*/  LDCU UR5, c[0x0][0x380] ;  /* 0x00007000ff0577ac */ /* 0x000e620008000800 */
[----:B0-----:R-:W-:-:S05]  /*0050*/  IMAD R7, R0, UR4, R7 ;  /* 0x0000000400077c24 */ /* 0x001fca000f8e0207 */
[----:B-1----:R-:W-:-:S13]  /*0060*/  ISETP.GE.AND P0, PT, R7, UR5, PT ;  /* 0x0000000507007c0c */ /* 0x002fda000bf06270 */
[----:B------:R-:W-:Y:S05]  /*0070*/  @P0 EXIT ;  /* 0x000000000000094d */ /* 0x000fea0003800000 */
[----:B------:R-:W0:Y:S01]  /*0080*/  LDC.64 R2, c[0x0][0x388] ;  /* 0x0000e200ff027b82 */ /* 0x000e220000000a00 */
[----:B------:R-:W1:Y:S07]  /*0090*/  LDCU.64 UR4, c[0x0][0x358] ;  /* 0x00006b00ff0477ac */ /* 0x000e6e0008000a00 */
[----:B------:R-:W2:Y:S01]  /*00a0*/  LDC.64 R4, c[0x0][0x390] ;  /* 0x0000e400ff047b82 */ /* 0x000ea20000000a00 */
[----:B0-----:R-:W-:-:S06]  /*00b0*/  IMAD.WIDE R2, R7, 0x4, R2 ;  /* 0x0000000407027825 */ /* 0x001fcc00078e0202 */
[----:B-1----:R-:W3:Y:S01]  /*00c0*/  LDG.E R2, desc[UR4][R2.64] ;  /* 0x0000000402027981 */ /* 0x002ee2000c1e1900 */
[----:B--2---:R-:W-:-:S04]  /*00d0*/  IMAD.WIDE R4, R7, 0x4, R4 ;  /* 0x0000000407047825 */ /* 0x004fc800078e0204 */
[----:B---3--:R-:W-:-:S05]  /*00e0*/  FMUL R7, R2, R2 ;  /* 0x0000000202077220 */ /* 0x008fca0000400000 */
[----:B------:R-:W-:Y:S01]  /*00f0*/  STG.E desc[UR4][R4.64], R7 ;  /* 0x0000000704007986 */ /* 0x000fe2000c101904 */
[----:B------:R-:W-:Y:S05]  /*0100*/  EXIT ;  /* 0x000000000000794d */ /* 0x000fea0003800000 */
.L_x_0:
[----:B------:R-:W-:-:S00]  /*0110*/  BRA `(.L_x_0) ;  /* 0xfffffffc00fc7947 */ /* 0x000fc0000383ffff */
[----:B------:R-:W-:-:S00]  /*0120*/  NOP ;  /* 0x0000000000007918 */ /* 0x000fc00000000000 */
        /* <DEDUP_REMOVED lines=13> */
.L_x_1:


//--------------------- .nv.shared.reserved.0     --------------------------
	.section	.nv.shared.reserved.0,"aw",@nobits
	.weak		__nv_reservedSMEM_offset_0_alias
	.size		__nv_reservedSMEM_offset_0_alias, 0, 64
	.other		__nv_reservedSMEM_offset_0_alias,@"STO_CUDA_RESERVED_SHARED STV_DEFAULT"
__nv_reservedSMEM_offset_0_alias:
	.zero		0
	.zero		64


//--------------------- .nv.constant0._Z6squareiPfS_ --------------------------
	.section	.nv.constant0._Z6squareiPfS_,"a",@progbits
	.sectionflags	@""
	.align	4
.nv.constant0._Z6squareiPfS_:
	.zero		920


//--------------------- SYMBOLS --------------------------

	.type		.nv.reservedSmem.offset0,@object
	.size		.nv.reservedSmem.offset0,0x4
